//
// Generated by NVIDIA NVVM Compiler
//
// Compiler Build ID: CL-36424714
// Cuda compilation tools, release 13.0, V13.0.88
// Based on NVVM 20.0.0
//

.version 9.0
.target sm_100
.address_size 64

	// .globl	_Z22gaussian_filter_kernelPhS_PKfiiii
// _ZZ22gaussian_filter_kernelPhS_PKfiiiiE6s_data has been demoted

.visible .entry _Z22gaussian_filter_kernelPhS_PKfiiii(
	.param .u64 .ptr .align 1 _Z22gaussian_filter_kernelPhS_PKfiiii_param_0,
	.param .u64 .ptr .align 1 _Z22gaussian_filter_kernelPhS_PKfiiii_param_1,
	.param .u64 .ptr .align 1 _Z22gaussian_filter_kernelPhS_PKfiiii_param_2,
	.param .u32 _Z22gaussian_filter_kernelPhS_PKfiiii_param_3,
	.param .u32 _Z22gaussian_filter_kernelPhS_PKfiiii_param_4,
	.param .u32 _Z22gaussian_filter_kernelPhS_PKfiiii_param_5,
	.param .u32 _Z22gaussian_filter_kernelPhS_PKfiiii_param_6
)
{
	.reg .pred 	%p<30>;
	.reg .b16 	%rs<5>;
	.reg .b32 	%r<71>;
	.reg .b32 	%f<123>;
	.reg .b64 	%rd<40>;
	// demoted variable
	.shared .align 4 .b8 _ZZ22gaussian_filter_kernelPhS_PKfiiiiE6s_data[2304];
	ld.param.u64 	%rd10, [_Z22gaussian_filter_kernelPhS_PKfiiii_param_0];
	ld.param.u64 	%rd11, [_Z22gaussian_filter_kernelPhS_PKfiiii_param_1];
	ld.param.u64 	%rd12, [_Z22gaussian_filter_kernelPhS_PKfiiii_param_2];
	ld.param.u32 	%r35, [_Z22gaussian_filter_kernelPhS_PKfiiii_param_3];
	ld.param.u32 	%r36, [_Z22gaussian_filter_kernelPhS_PKfiiii_param_4];
	ld.param.u32 	%r37, [_Z22gaussian_filter_kernelPhS_PKfiiii_param_5];
	ld.param.u32 	%r38, [_Z22gaussian_filter_kernelPhS_PKfiiii_param_6];
	cvta.to.global.u64 	%rd1, %rd12;
	cvta.to.global.u64 	%rd2, %rd11;
	mov.u32 	%r1, %tid.x;
	mov.u32 	%r2, %tid.y;
	mov.u32 	%r39, %ctaid.x;
	mov.u32 	%r40, %ctaid.y;
	mov.u32 	%r41, %ntid.y;
	mad.lo.s32 	%r3, %r40, %r41, %r2;
	mov.u32 	%r42, %ntid.x;
	mad.lo.s32 	%r4, %r39, %r42, %r1;
	setp.lt.s32 	%p2, %r3, %r37;
	setp.lt.s32 	%p3, %r4, %r38;
	and.pred  	%p1, %p2, %p3;
	mad.lo.s32 	%r5, %r38, %r3, %r4;
	cvt.s64.s32 	%rd13, %r5;
	add.s64 	%rd3, %rd2, %rd13;
	mov.u32 	%r43, _ZZ22gaussian_filter_kernelPhS_PKfiiiiE6s_data;
	mad.lo.s32 	%r6, %r2, 96, %r43;
	shl.b32 	%r44, %r1, 2;
	add.s32 	%r7, %r6, %r44;
	not.pred 	%p4, %p1;
	@%p4 bra 	$L__BB0_2;
	ld.global.u8 	%rs1, [%rd3];
	cvt.rn.f32.u16 	%f17, %rs1;
	st.shared.f32 	[%r7], %f17;
$L__BB0_2:
	add.s32 	%r8, %r35, -1;
	setp.ge.s32 	%p5, %r1, %r8;
	add.s32 	%r9, %r4, 16;
	setp.ge.s32 	%p6, %r9, %r38;
	or.pred  	%p7, %p5, %p6;
	@%p7 bra 	$L__BB0_4;
	ld.global.u8 	%rs2, [%rd3+16];
	cvt.rn.f32.u16 	%f18, %rs2;
	st.shared.f32 	[%r7+64], %f18;
$L__BB0_4:
	add.s32 	%r10, %r36, -1;
	setp.ge.s32 	%p8, %r2, %r10;
	add.s32 	%r11, %r3, 16;
	setp.ge.s32 	%p9, %r11, %r37;
	mad.lo.s32 	%r45, %r38, %r11, %r4;
	cvt.s64.s32 	%rd14, %r45;
	add.s64 	%rd4, %rd2, %rd14;
	or.pred  	%p10, %p8, %p9;
	@%p10 bra 	$L__BB0_6;
	ld.global.u8 	%rs3, [%rd4];
	cvt.rn.f32.u16 	%f19, %rs3;
	st.shared.f32 	[%r7+1536], %f19;
$L__BB0_6:
	setp.ge.s32 	%p11, %r11, %r37;
	setp.ge.s32 	%p12, %r2, %r10;
	setp.ge.s32 	%p13, %r9, %r38;
	setp.ge.s32 	%p14, %r1, %r8;
	or.pred  	%p15, %p14, %p12;
	or.pred  	%p16, %p15, %p13;
	or.pred  	%p17, %p16, %p11;
	@%p17 bra 	$L__BB0_8;
	ld.global.u8 	%rs4, [%rd4+16];
	cvt.rn.f32.u16 	%f20, %rs4;
	st.shared.f32 	[%r7+1600], %f20;
$L__BB0_8:
	bar.sync 	0;
	mov.f32 	%f121, 0f00000000;
	min.s32 	%r46, %r36, %r35;
	setp.lt.s32 	%p18, %r46, 1;
	@%p18 bra 	$L__BB0_24;
	and.b32  	%r12, %r35, 15;
	add.s32 	%r13, %r12, -1;
	and.b32  	%r14, %r35, 7;
	add.s32 	%r15, %r14, -1;
	and.b32  	%r16, %r35, 2147483632;
	and.b32  	%r17, %r35, 3;
	neg.s32 	%r18, %r16;
	mad.lo.s32 	%r49, %r2, 96, %r44;
	add.s32 	%r51, %r49, %r43;
	add.s32 	%r19, %r51, 32;
	add.s64 	%rd5, %rd1, 32;
	mov.f32 	%f121, 0f00000000;
	mov.b32 	%r65, 0;
$L__BB0_10:
	setp.lt.u32 	%p19, %r35, 16;
	mul.lo.s32 	%r21, %r65, %r35;
	mov.b32 	%r69, 0;
	@%p19 bra 	$L__BB0_13;
	mad.lo.s32 	%r66, %r65, 96, %r19;
	mul.wide.u32 	%rd15, %r21, 4;
	add.s64 	%rd39, %rd5, %rd15;
	mov.u32 	%r67, %r18;
$L__BB0_12:
	.pragma "nounroll";
	ld.shared.f32 	%f24, [%r66+-32];
	ld.global.f32 	%f25, [%rd39+-32];
	fma.rn.f32 	%f26, %f24, %f25, %f121;
	ld.shared.f32 	%f27, [%r66+-28];
	ld.global.f32 	%f28, [%rd39+-28];
	fma.rn.f32 	%f29, %f27, %f28, %f26;
	ld.shared.f32 	%f30, [%r66+-24];
	ld.global.f32 	%f31, [%rd39+-24];
	fma.rn.f32 	%f32, %f30, %f31, %f29;
	ld.shared.f32 	%f33, [%r66+-20];
	ld.global.f32 	%f34, [%rd39+-20];
	fma.rn.f32 	%f35, %f33, %f34, %f32;
	ld.shared.f32 	%f36, [%r66+-16];
	ld.global.f32 	%f37, [%rd39+-16];
	fma.rn.f32 	%f38, %f36, %f37, %f35;
	ld.shared.f32 	%f39, [%r66+-12];
	ld.global.f32 	%f40, [%rd39+-12];
	fma.rn.f32 	%f41, %f39, %f40, %f38;
	ld.shared.f32 	%f42, [%r66+-8];
	ld.global.f32 	%f43, [%rd39+-8];
	fma.rn.f32 	%f44, %f42, %f43, %f41;
	ld.shared.f32 	%f45, [%r66+-4];
	ld.global.f32 	%f46, [%rd39+-4];
	fma.rn.f32 	%f47, %f45, %f46, %f44;
	ld.shared.f32 	%f48, [%r66];
	ld.global.f32 	%f49, [%rd39];
	fma.rn.f32 	%f50, %f48, %f49, %f47;
	ld.shared.f32 	%f51, [%r66+4];
	ld.global.f32 	%f52, [%rd39+4];
	fma.rn.f32 	%f53, %f51, %f52, %f50;
	ld.shared.f32 	%f54, [%r66+8];
	ld.global.f32 	%f55, [%rd39+8];
	fma.rn.f32 	%f56, %f54, %f55, %f53;
	ld.shared.f32 	%f57, [%r66+12];
	ld.global.f32 	%f58, [%rd39+12];
	fma.rn.f32 	%f59, %f57, %f58, %f56;
	ld.shared.f32 	%f60, [%r66+16];
	ld.global.f32 	%f61, [%rd39+16];
	fma.rn.f32 	%f62, %f60, %f61, %f59;
	ld.shared.f32 	%f63, [%r66+20];
	ld.global.f32 	%f64, [%rd39+20];
	fma.rn.f32 	%f65, %f63, %f64, %f62;
	ld.shared.f32 	%f66, [%r66+24];
	ld.global.f32 	%f67, [%rd39+24];
	fma.rn.f32 	%f68, %f66, %f67, %f65;
	ld.shared.f32 	%f69, [%r66+28];
	ld.global.f32 	%f70, [%rd39+28];
	fma.rn.f32 	%f121, %f69, %f70, %f68;
	add.s32 	%r67, %r67, 16;
	add.s32 	%r66, %r66, 64;
	add.s64 	%rd39, %rd39, 64;
	setp.ne.s32 	%p20, %r67, 0;
	mov.u32 	%r69, %r16;
	@%p20 bra 	$L__BB0_12;
$L__BB0_13:
	setp.eq.s32 	%p21, %r12, 0;
	@%p21 bra 	$L__BB0_23;
	mad.lo.s32 	%r28, %r65, 96, %r6;
	setp.lt.u32 	%p22, %r13, 7;
	@%p22 bra 	$L__BB0_16;
	add.s32 	%r53, %r69, %r1;
	shl.b32 	%r54, %r53, 2;
	add.s32 	%r55, %r28, %r54;
	ld.shared.f32 	%f72, [%r55];
	add.s32 	%r56, %r69, %r21;
	mul.wide.u32 	%rd16, %r56, 4;
	add.s64 	%rd17, %rd1, %rd16;
	ld.global.f32 	%f73, [%rd17];
	fma.rn.f32 	%f74, %f72, %f73, %f121;
	ld.shared.f32 	%f75, [%r55+4];
	cvt.u64.u32 	%rd18, %r21;
	cvt.u64.u32 	%rd19, %r69;
	add.s64 	%rd20, %rd19, %rd18;
	shl.b64 	%rd21, %rd20, 2;
	add.s64 	%rd22, %rd1, %rd21;
	ld.global.f32 	%f76, [%rd22+4];
	fma.rn.f32 	%f77, %f75, %f76, %f74;
	ld.shared.f32 	%f78, [%r55+8];
	ld.global.f32 	%f79, [%rd22+8];
	fma.rn.f32 	%f80, %f78, %f79, %f77;
	ld.shared.f32 	%f81, [%r55+12];
	ld.global.f32 	%f82, [%rd22+12];
	fma.rn.f32 	%f83, %f81, %f82, %f80;
	ld.shared.f32 	%f84, [%r55+16];
	ld.global.f32 	%f85, [%rd22+16];
	fma.rn.f32 	%f86, %f84, %f85, %f83;
	ld.shared.f32 	%f87, [%r55+20];
	ld.global.f32 	%f88, [%rd22+20];
	fma.rn.f32 	%f89, %f87, %f88, %f86;
	ld.shared.f32 	%f90, [%r55+24];
	ld.global.f32 	%f91, [%rd22+24];
	fma.rn.f32 	%f92, %f90, %f91, %f89;
	ld.shared.f32 	%f93, [%r55+28];
	ld.global.f32 	%f94, [%rd22+28];
	fma.rn.f32 	%f121, %f93, %f94, %f92;
	add.s32 	%r69, %r69, 8;
$L__BB0_16:
	setp.eq.s32 	%p23, %r14, 0;
	@%p23 bra 	$L__BB0_23;
	setp.lt.u32 	%p24, %r15, 3;
	@%p24 bra 	$L__BB0_19;
	add.s32 	%r57, %r69, %r1;
	shl.b32 	%r58, %r57, 2;
	add.s32 	%r59, %r28, %r58;
	ld.shared.f32 	%f96, [%r59];
	add.s32 	%r60, %r69, %r21;
	mul.wide.u32 	%rd23, %r60, 4;
	add.s64 	%rd24, %rd1, %rd23;
	ld.global.f32 	%f97, [%rd24];
	fma.rn.f32 	%f98, %f96, %f97, %f121;
	ld.shared.f32 	%f99, [%r59+4];
	cvt.u64.u32 	%rd25, %r21;
	cvt.u64.u32 	%rd26, %r69;
	add.s64 	%rd27, %rd26, %rd25;
	shl.b64 	%rd28, %rd27, 2;
	add.s64 	%rd29, %rd1, %rd28;
	ld.global.f32 	%f100, [%rd29+4];
	fma.rn.f32 	%f101, %f99, %f100, %f98;
	ld.shared.f32 	%f102, [%r59+8];
	ld.global.f32 	%f103, [%rd29+8];
	fma.rn.f32 	%f104, %f102, %f103, %f101;
	ld.shared.f32 	%f105, [%r59+12];
	ld.global.f32 	%f106, [%rd29+12];
	fma.rn.f32 	%f121, %f105, %f106, %f104;
	add.s32 	%r69, %r69, 4;
$L__BB0_19:
	setp.eq.s32 	%p25, %r17, 0;
	@%p25 bra 	$L__BB0_23;
	setp.eq.s32 	%p26, %r17, 1;
	add.s32 	%r61, %r69, %r1;
	shl.b32 	%r62, %r61, 2;
	add.s32 	%r33, %r28, %r62;
	ld.shared.f32 	%f107, [%r33];
	add.s32 	%r63, %r69, %r21;
	mul.wide.u32 	%rd30, %r63, 4;
	add.s64 	%rd31, %rd1, %rd30;
	ld.global.f32 	%f108, [%rd31];
	fma.rn.f32 	%f121, %f107, %f108, %f121;
	@%p26 bra 	$L__BB0_23;
	setp.eq.s32 	%p27, %r17, 2;
	ld.shared.f32 	%f109, [%r33+4];
	cvt.u64.u32 	%rd32, %r21;
	cvt.u64.u32 	%rd33, %r69;
	add.s64 	%rd34, %rd33, %rd32;
	shl.b64 	%rd35, %rd34, 2;
	add.s64 	%rd9, %rd1, %rd35;
	ld.global.f32 	%f110, [%rd9+4];
	fma.rn.f32 	%f121, %f109, %f110, %f121;
	@%p27 bra 	$L__BB0_23;
	ld.shared.f32 	%f111, [%r33+8];
	ld.global.f32 	%f112, [%rd9+8];
	fma.rn.f32 	%f121, %f111, %f112, %f121;
$L__BB0_23:
	add.s32 	%r65, %r65, 1;
	setp.ne.s32 	%p28, %r65, %r36;
	@%p28 bra 	$L__BB0_10;
$L__BB0_24:
	@%p4 bra 	$L__BB0_26;
	cvt.s64.s32 	%rd36, %r5;
	cvt.rzi.u32.f32 	%r64, %f121;
	cvta.to.global.u64 	%rd37, %rd10;
	add.s64 	%rd38, %rd37, %rd36;
	st.global.u8 	[%rd38], %r64;
$L__BB0_26:
	ret;

}


// ===== COMPILED SASS (sm_100) =====

	.target	sm_100

	.elftype	@"ET_EXEC"


//--------------------- .note.nv.tkinfo           --------------------------
	.section	.note.nv.tkinfo,"",@"SHT_NOTE"
	.sectionflags	@"SHF_NOTE_NV_TKINFO"
	.tkinfo
        /*0018*/ 	.word	0x00000002
        /*0030*/ 	.string	""
        /*0030*/ 	.string	"ptxas"
        /*0030*/ 	.string	"Cuda compilation tools, release 13.0, V13.0.88"
        /*0030*/ 	.string	"Build cuda_13.0.r13.0/compiler.36424714_0"
        /*0030*/ 	.string	"-arch sm_100 -m 64 "



//--------------------- .note.nv.cuinfo           --------------------------
	.section	.note.nv.cuinfo,"",@"SHT_NOTE"
	.sectionflags	@"SHF_NOTE_NV_CUINFO"
        /*0018*/ 	.short	0x0002
        /*001a*/ 	.short	0x0064
        /*001c*/ 	.short	0x0082
	.zero		2


//--------------------- .nv.info                  --------------------------
	.section	.nv.info,"",@"SHT_CUDA_INFO"
	.align	4


	//----- nvinfo : EIATTR_REGCOUNT
	.align		4
        /*0000*/ 	.byte	0x04, 0x2f
        /*0002*/ 	.short	(.L_1 - .L_0)
	.align		4
.L_0:
        /*0004*/ 	.word	index@(_Z22gaussian_filter_kernelPhS_PKfiiii)
        /*0008*/ 	.word	0x0000001f


	//----- nvinfo : EIATTR_FRAME_SIZE
	.align		4
.L_1:
        /*000c*/ 	.byte	0x04, 0x11
        /*000e*/ 	.short	(.L_3 - .L_2)
	.align		4
.L_2:
        /*0010*/ 	.word	index@(_Z22gaussian_filter_kernelPhS_PKfiiii)
        /*0014*/ 	.word	0x00000000


	//----- nvinfo : EIATTR_MIN_STACK_SIZE
	.align		4
.L_3:
        /*0018*/ 	.byte	0x04, 0x12
        /*001a*/ 	.short	(.L_5 - .L_4)
	.align		4
.L_4:
        /*001c*/ 	.word	index@(_Z22gaussian_filter_kernelPhS_PKfiiii)
        /*0020*/ 	.word	0x00000000
.L_5:


//--------------------- .nv.compat                --------------------------
	.section	.nv.compat,"",@"SHT_CUDA_COMPAT_INFO"
	.align	4
        /*0000*/ 	.byte	0x02, 0x09, 0x00, 0x00, 0x02, 0x02, 0x01, 0x00, 0x02, 0x05, 0x05, 0x00, 0x03, 0x07, 0x01, 0x01
        /*0010*/ 	.byte	0x02, 0x03, 0x00, 0x00, 0x02, 0x06, 0x01, 0x00, 0x04, 0x0b, 0x08, 0x00, 0x09, 0x00, 0x00, 0x00
        /*0020*/ 	.byte	0x00, 0x00, 0x00, 0x00


//--------------------- .nv.info._Z22gaussian_filter_kernelPhS_PKfiiii --------------------------
	.section	.nv.info._Z22gaussian_filter_kernelPhS_PKfiiii,"",@"SHT_CUDA_INFO"
	.sectionflags	@""
	.align	4


	//----- nvinfo : EIATTR_CUDA_API_VERSION
	.align		4
        /*0000*/ 	.byte	0x04, 0x37
        /*0002*/ 	.short	(.L_7 - .L_6)
.L_6:
        /*0004*/ 	.word	0x00000082


	//----- nvinfo : EIATTR_KPARAM_INFO
	.align		4
.L_7:
        /*0008*/ 	.byte	0x04, 0x17
        /*000a*/ 	.short	(.L_9 - .L_8)
.L_8:
        /*000c*/ 	.word	0x00000000
        /*0010*/ 	.short	0x0006
        /*0012*/ 	.short	0x0024
        /*0014*/ 	.byte	0x00, 0xf0, 0x11, 0x00


	//----- nvinfo : EIATTR_KPARAM_INFO
	.align		4
.L_9:
        /*0018*/ 	.byte	0x04, 0x17
        /*001a*/ 	.short	(.L_11 - .L_10)
.L_10:
        /*001c*/ 	.word	0x00000000
        /*0020*/ 	.short	0x0005
        /*0022*/ 	.short	0x0020
        /*0024*/ 	.byte	0x00, 0xf0, 0x11, 0x00


	//----- nvinfo : EIATTR_KPARAM_INFO
	.align		4
.L_11:
        /*0028*/ 	.byte	0x04, 0x17
        /*002a*/ 	.short	(.L_13 - .L_12)
.L_12:
        /*002c*/ 	.word	0x00000000
        /*0030*/ 	.short	0x0004
        /*0032*/ 	.short	0x001c
        /*0034*/ 	.byte	0x00, 0xf0, 0x11, 0x00


	//----- nvinfo : EIATTR_KPARAM_INFO
	.align		4
.L_13:
        /*0038*/ 	.byte	0x04, 0x17
        /*003a*/ 	.short	(.L_15 - .L_14)
.L_14:
        /*003c*/ 	.word	0x00000000
        /*0040*/ 	.short	0x0003
        /*0042*/ 	.short	0x0018
        /*0044*/ 	.byte	0x00, 0xf0, 0x11, 0x00


	//----- nvinfo : EIATTR_KPARAM_INFO
	.align		4
.L_15:
        /*0048*/ 	.byte	0x04, 0x17
        /*004a*/ 	.short	(.L_17 - .L_16)
.L_16:
        /*004c*/ 	.word	0x00000000
        /*0050*/ 	.short	0x0002
        /*0052*/ 	.short	0x0010
        /*0054*/ 	.byte	0x00, 0xf5, 0x21, 0x00


	//----- nvinfo : EIATTR_KPARAM_INFO
	.align		4
.L_17:
        /*0058*/ 	.byte	0x04, 0x17
        /*005a*/ 	.short	(.L_19 - .L_18)
.L_18:
        /*005c*/ 	.word	0x00000000
        /*0060*/ 	.short	0x0001
        /*0062*/ 	.short	0x0008
        /*0064*/ 	.byte	0x00, 0xf5, 0x21, 0x00


	//----- nvinfo : EIATTR_KPARAM_INFO
	.align		4
.L_19:
        /*0068*/ 	.byte	0x04, 0x17
        /*006a*/ 	.short	(.L_21 - .L_20)
.L_20:
        /*006c*/ 	.word	0x00000000
        /*0070*/ 	.short	0x0000
        /*0072*/ 	.short	0x0000
        /*0074*/ 	.byte	0x00, 0xf5, 0x21, 0x00


	//----- nvinfo : EIATTR_SPARSE_MMA_MASK
	.align		4
.L_21:
        /*0078*/ 	.byte	0x03, 0x50
        /*007a*/ 	.short	0x0000


	//----- nvinfo : EIATTR_MAXREG_COUNT
	.align		4
        /*007c*/ 	.byte	0x03, 0x1b
        /*007e*/ 	.short	0x00ff


	//----- nvinfo : EIATTR_NUM_BARRIERS
	.align		4
        /*0080*/ 	.byte	0x02, 0x4c
        /*0082*/ 	.byte	0x01
	.zero		1


	//----- nvinfo : EIATTR_MERCURY_ISA_VERSION
	.align		4
        /*0084*/ 	.byte	0x03, 0x5f
        /*0086*/ 	.short	0x0101


	//----- nvinfo : EIATTR_VRC_CTA_INIT_COUNT
	.align		4
        /*0088*/ 	.byte	0x02, 0x4a
	.zero		1
	.zero		1


	//----- nvinfo : EIATTR_EXIT_INSTR_OFFSETS
	.align		4
        /*008c*/ 	.byte	0x04, 0x1c
        /*008e*/ 	.short	(.L_23 - .L_22)


	//   ....[0]....
.L_22:
        /*0090*/ 	.word	0x00000e70


	//   ....[1]....
        /*0094*/ 	.word	0x00000ed0


	//----- nvinfo : EIATTR_CBANK_PARAM_SIZE
	.align		4
.L_23:
        /*0098*/ 	.byte	0x03, 0x19
        /*009a*/ 	.short	0x0028


	//----- nvinfo : EIATTR_PARAM_CBANK
	.align		4
        /*009c*/ 	.byte	0x04, 0x0a
        /*009e*/ 	.short	(.L_25 - .L_24)
	.align		4
.L_24:
        /*00a0*/ 	.word	index@(.nv.constant0._Z22gaussian_filter_kernelPhS_PKfiiii)
        /*00a4*/ 	.short	0x0380
        /*00a6*/ 	.short	0x0028


	//----- nvinfo : EIATTR_SW_WAR
	.align		4
.L_25:
        /*00a8*/ 	.byte	0x04, 0x36
        /*00aa*/ 	.short	(.L_27 - .L_26)
.L_26:
        /*00ac*/ 	.word	0x00000008
.L_27:


//--------------------- .nv.callgraph             --------------------------
	.section	.nv.callgraph,"",@"SHT_CUDA_CALLGRAPH"
	.align	4
	.sectionentsize	8
	.align		4
        /*0000*/ 	.word	0x00000000
	.align		4
        /*0004*/ 	.word	0xffffffff
	.align		4
        /*0008*/ 	.word	0x00000000
	.align		4
        /*000c*/ 	.word	0xfffffffe
	.align		4
        /*0010*/ 	.word	0x00000000
	.align		4
        /*0014*/ 	.word	0xfffffffd
	.align		4
        /*0018*/ 	.word	0x00000000
	.align		4
        /*001c*/ 	.word	0xfffffffc


//--------------------- .text._Z22gaussian_filter_kernelPhS_PKfiiii --------------------------
	.section	.text._Z22gaussian_filter_kernelPhS_PKfiiii,"ax",@progbits
	.align	128
        .global         _Z22gaussian_filter_kernelPhS_PKfiiii
        .type           _Z22gaussian_filter_kernelPhS_PKfiiii,@function
        .size           _Z22gaussian_filter_kernelPhS_PKfiiii,(.L_x_8 - _Z22gaussian_filter_kernelPhS_PKfiiii)
        .other          _Z22gaussian_filter_kernelPhS_PKfiiii,@"STO_CUDA_ENTRY STV_DEFAULT"
_Z22gaussian_filter_kernelPhS_PKfiiii:
.text._Z22gaussian_filter_kernelPhS_PKfiiii:
[----:B------:R-:W-:Y:S01]  /*0000*/  LDC R1, c[0x0][0x37c] ;  /* 0x0000df00ff017b82 */ /* 0x000fe20000000800 */
[----:B------:R-:W0:Y:S07]  /*0010*/  S2R R0, SR_TID.X ;  /* 0x0000000000007919 */ /* 0x000e2e0000002100 */
[----:B------:R-:W1:Y:S01]  /*0020*/  LDC R5, c[0x0][0x364] ;  /* 0x0000d900ff057b82 */ /* 0x000e620000000800 */
[----:B------:R-:W2:Y:S01]  /*0030*/  LDCU UR9, c[0x0][0x39c] ;  /* 0x00007380ff0977ac */ /* 0x000ea20008000800 */
[----:B------:R-:W3:Y:S01]  /*0040*/  S2R R4, SR_TID.Y ;  /* 0x0000000000047919 */ /* 0x000ee20000002200 */
[----:B------:R-:W4:Y:S05]  /*0050*/  LDCU.64 UR10, c[0x0][0x3a0] ;  /* 0x00007400ff0a77ac */ /* 0x000f2a0008000a00 */
[----:B------:R-:W0:Y:S01]  /*0060*/  S2UR UR5, SR_CTAID.X ;  /* 0x00000000000579c3 */ /* 0x000e220000002500 */
[----:B------:R-:W5:Y:S01]  /*0070*/  LDCU.64 UR12, c[0x0][0x388] ;  /* 0x00007100ff0c77ac */ /* 0x000f620008000a00 */
[----:B------:R-:W5:Y:S06]  /*0080*/  LDCU.64 UR6, c[0x0][0x358] ;  /* 0x00006b00ff0677ac */ /* 0x000f6c0008000a00 */
[----:B------:R-:W0:Y:S01]  /*0090*/  LDC R3, c[0x0][0x360] ;  /* 0x0000d800ff037b82 */ /* 0x000e220000000800 */
[----:B--2---:R-:W-:-:S07]  /*00a0*/  UIADD3 UR4, UPT, UPT, UR9, -0x1, URZ ;  /* 0xffffffff09047890 */ /* 0x004fce000fffe0ff */
[----:B------:R-:W1:Y:S08]  /*00b0*/  S2UR UR8, SR_CTAID.Y ;  /* 0x00000000000879c3 */ /* 0x000e700000002600 */
[----:B------:R-:W2:Y:S01]  /*00c0*/  LDC R9, c[0x0][0x398] ;  /* 0x0000e600ff097b82 */ /* 0x000ea20000000800 */
[----:B---3--:R-:W-:Y:S01]  /*00d0*/  ISETP.GE.AND P0, PT, R4, UR4, PT ;  /* 0x0000000404007c0c */ /* 0x008fe2000bf06270 */
[----:B0-----:R-:W-:-:S04]  /*00e0*/  IMAD R3, R3, UR5, R0 ;  /* 0x0000000503037c24 */ /* 0x001fc8000f8e0200 */
[C---:B------:R-:W-:Y:S01]  /*00f0*/  VIADD R6, R3.reuse, 0x10 ;  /* 0x0000001003067836 */ /* 0x040fe20000000000 */
[----:B----4-:R-:W-:Y:S01]  /*0100*/  ISETP.GE.AND P1, PT, R3, UR11, PT ;  /* 0x0000000b03007c0c */ /* 0x010fe2000bf26270 */
[----:B-1----:R-:W-:-:S05]  /*0110*/  IMAD R2, R5, UR8, R4 ;  /* 0x0000000805027c24 */ /* 0x002fca000f8e0204 */
[----:B------:R-:W-:Y:S01]  /*0120*/  IADD3 R8, PT, PT, R2, 0x10, RZ ;  /* 0x0000001002087810 */ /* 0x000fe20007ffe0ff */
[----:B--2---:R-:W-:-:S03]  /*0130*/  VIADD R5, R9, 0xffffffff ;  /* 0xffffffff09057836 */ /* 0x004fc60000000000 */
[----:B------:R-:W-:Y:S02]  /*0140*/  ISETP.GE.AND P3, PT, R8, UR10, PT ;  /* 0x0000000a08007c0c */ /* 0x000fe4000bf66270 */
[-C--:B------:R-:W-:Y:S02]  /*0150*/  ISETP.GE.OR P2, PT, R0, R5.reuse, P0 ;  /* 0x000000050000720c */ /* 0x080fe40000746670 */
[C---:B------:R-:W-:Y:S01]  /*0160*/  ISETP.LT.AND P0, PT, R2.reuse, UR10, !P1 ;  /* 0x0000000a02007c0c */ /* 0x040fe2000cf01270 */
[--C-:B------:R-:W-:Y:S01]  /*0170*/  IMAD R2, R2, UR11, R3.reuse ;  /* 0x0000000b02027c24 */ /* 0x100fe2000f8e0203 */
[----:B------:R-:W-:Y:S01]  /*0180*/  ISETP.GE.AND P1, PT, R6, UR11, PT ;  /* 0x0000000b06007c0c */ /* 0x000fe2000bf26270 */
[----:B------:R-:W-:Y:S01]  /*0190*/  IMAD R3, R8, UR11, R3 ;  /* 0x0000000b08037c24 */ /* 0x000fe2000f8e0203 */
[----:B------:R-:W-:Y:S02]  /*01a0*/  ISETP.GE.OR P2, PT, R6, UR11, P2 ;  /* 0x0000000b06007c0c */ /* 0x000fe40009746670 */
[----:B------:R-:W-:-:S02]  /*01b0*/  ISETP.GE.OR P1, PT, R0, R5, P1 ;  /* 0x000000050000720c */ /* 0x000fc40000f26670 */
[----:B-----5:R-:W-:Y:S02]  /*01c0*/  IADD3 R6, P4, PT, R2, UR12, RZ ;  /* 0x0000000c02067c10 */ /* 0x020fe4000ff9e0ff */
[----:B------:R-:W-:Y:S02]  /*01d0*/  ISETP.GE.OR P3, PT, R4, UR4, P3 ;  /* 0x0000000404007c0c */ /* 0x000fe40009f66670 */
[----:B------:R-:W-:Y:S02]  /*01e0*/  LEA.HI.X.SX32 R7, R2, UR13, 0x1, P4 ;  /* 0x0000000d02077c11 */ /* 0x000fe4000a0f0eff */
[----:B------:R-:W-:Y:S02]  /*01f0*/  ISETP.GE.OR P2, PT, R8, UR10, P2 ;  /* 0x0000000a08007c0c */ /* 0x000fe40009746670 */
[C---:B------:R-:W-:Y:S01]  /*0200*/  IADD3 R10, P5, PT, R3.reuse, UR12, RZ ;  /* 0x0000000c030a7c10 */ /* 0x040fe2000ffbe0ff */
[----:B------:R-:W2:Y:S03]  /*0210*/  @P0 LDG.E.U8 R12, desc[UR6][R6.64] ;  /* 0x00000006060c0981 */ /* 0x000ea6000c1e1100 */
[----:B------:R-:W-:Y:S01]  /*0220*/  LEA.HI.X.SX32 R11, R3, UR13, 0x1, P5 ;  /* 0x0000000d030b7c11 */ /* 0x000fe2000a8f0eff */
[----:B------:R0:W3:Y:S04]  /*0230*/  @!P1 LDG.E.U8 R14, desc[UR6][R6.64+0x10] ;  /* 0x00001006060e9981 */ /* 0x0000e8000c1e1100 */
[----:B------:R-:W4:Y:S04]  /*0240*/  @!P3 LDG.E.U8 R15, desc[UR6][R10.64] ;  /* 0x000000060a0fb981 */ /* 0x000f28000c1e1100 */
[----:B------:R-:W5:Y:S01]  /*0250*/  @!P2 LDG.E.U8 R16, desc[UR6][R10.64+0x10] ;  /* 0x000010060a10a981 */ /* 0x000f62000c1e1100 */
[----:B------:R-:W1:Y:S01]  /*0260*/  S2R R8, SR_CgaCtaId ;  /* 0x0000000000087919 */ /* 0x000e620000008800 */
[----:B------:R-:W-:-:S02]  /*0270*/  MOV R3, 0x400 ;  /* 0x0000040000037802 */ /* 0x000fc40000000f00 */
[----:B0-----:R-:W-:Y:S01]  /*0280*/  VIMNMX R7, PT, PT, R9, UR9, PT ;  /* 0x0000000909077c48 */ /* 0x001fe2000bfe0100 */
[----:B------:R-:W-:Y:S01]  /*0290*/  HFMA2 R18, -RZ, RZ, 0, 0 ;  /* 0x00000000ff127431 */ /* 0x000fe200000001ff */
[----:B-1----:R-:W-:Y:S01]  /*02a0*/  LEA R13, R8, R3, 0x18 ;  /* 0x00000003080d7211 */ /* 0x002fe200078ec0ff */
[----:B------:R-:W-:-:S04]  /*02b0*/  IMAD.SHL.U32 R8, R0, 0x4, RZ ;  /* 0x0000000400087824 */ /* 0x000fc800078e00ff */
[----:B------:R-:W-:-:S04]  /*02c0*/  IMAD R3, R4, 0x60, R13 ;  /* 0x0000006004037824 */ /* 0x000fc800078e020d */
[----:B------:R-:W-:Y:S01]  /*02d0*/  IMAD.IADD R5, R3, 0x1, R8 ;  /* 0x0000000103057824 */ /* 0x000fe200078e0208 */
[----:B---3--:R-:W-:-:S05]  /*02e0*/  @!P1 I2FP.F32.U32 R14, R14 ;  /* 0x0000000e000e9245 */ /* 0x008fca0000201000 */
[----:B------:R0:W-:Y:S01]  /*02f0*/  @!P1 STS [R5+0x40], R14 ;  /* 0x0000400e05009388 */ /* 0x0001e20000000800 */
[----:B------:R-:W-:Y:S02]  /*0300*/  ISETP.GE.AND P1, PT, R7, 0x1, PT ;  /* 0x000000010700780c */ /* 0x000fe40003f26270 */
[----:B--2---:R-:W-:Y:S02]  /*0310*/  @P0 I2FP.F32.U32 R12, R12 ;  /* 0x0000000c000c0245 */ /* 0x004fe40000201000 */
[----:B----4-:R-:W-:Y:S02]  /*0320*/  @!P3 I2FP.F32.U32 R6, R15 ;  /* 0x0000000f0006b245 */ /* 0x010fe40000201000 */
[----:B-----5:R-:W-:Y:S01]  /*0330*/  @!P2 I2FP.F32.U32 R16, R16 ;  /* 0x000000100010a245 */ /* 0x020fe20000201000 */
[----:B------:R0:W-:Y:S04]  /*0340*/  @P0 STS [R5], R12 ;  /* 0x0000000c05000388 */ /* 0x0001e80000000800 */
[----:B------:R0:W-:Y:S04]  /*0350*/  @!P3 STS [R5+0x600], R6 ;  /* 0x000600060500b388 */ /* 0x0001e80000000800 */
[----:B------:R0:W-:Y:S01]  /*0360*/  @!P2 STS [R5+0x640], R16 ;  /* 0x000640100500a388 */ /* 0x0001e20000000800 */
[----:B------:R-:W-:Y:S06]  /*0370*/  BAR.SYNC.DEFER_BLOCKING 0x0 ;  /* 0x0000000000007b1d */ /* 0x000fec0000010000 */
[----:B------:R-:W-:Y:S05]  /*0380*/  @!P1 BRA `(.L_x_0) ;  /* 0x0000000800b89947 */ /* 0x000fea0003800000 */
[----:B------:R-:W1:Y:S01]  /*0390*/  LDCU.64 UR4, c[0x0][0x390] ;  /* 0x00007200ff0477ac */ /* 0x000e620008000a00 */
[C---:B0-----:R-:W-:Y:S01]  /*03a0*/  LOP3.LUT R5, R9.reuse, 0xf, RZ, 0xc0, !PT ;  /* 0x0000000f09057812 */ /* 0x041fe200078ec0ff */
[----:B------:R-:W-:Y:S01]  /*03b0*/  IMAD R4, R4, 0x60, R8 ;  /* 0x0000006004047824 */ /* 0x000fe200078e0208 */
[----:B------:R-:W-:Y:S01]  /*03c0*/  LOP3.LUT R6, R9, 0x7, RZ, 0xc0, !PT ;  /* 0x0000000709067812 */ /* 0x000fe200078ec0ff */
[----:B------:R-:W-:Y:S02]  /*03d0*/  IMAD.MOV.U32 R18, RZ, RZ, RZ ;  /* 0x000000ffff127224 */ /* 0x000fe400078e00ff */
[----:B------:R-:W-:Y:S01]  /*03e0*/  VIADD R8, R5, 0xffffffff ;  /* 0xffffffff05087836 */ /* 0x000fe20000000000 */
[----:B------:R-:W-:Y:S02]  /*03f0*/  IADD3 R10, PT, PT, R6, -0x1, RZ ;  /* 0xffffffff060a7810 */ /* 0x000fe40007ffe0ff */
[----:B------:R-:W-:Y:S02]  /*0400*/  IADD3 R7, PT, PT, R4, 0x20, R13 ;  /* 0x0000002004077810 */ /* 0x000fe40007ffe00d */
[----:B------:R-:W-:-:S02]  /*0410*/  ISETP.GE.U32.AND P2, PT, R8, 0x7, PT ;  /* 0x000000070800780c */ /* 0x000fc40003f46070 */
[C---:B------:R-:W-:Y:S02]  /*0420*/  LOP3.LUT R8, R9.reuse, 0x7ffffff0, RZ, 0xc0, !PT ;  /* 0x7ffffff009087812 */ /* 0x040fe400078ec0ff */
[----:B------:R-:W-:Y:S02]  /*0430*/  ISETP.GE.U32.AND P1, PT, R10, 0x3, PT ;  /* 0x000000030a00780c */ /* 0x000fe40003f26070 */
[----:B------:R-:W-:Y:S01]  /*0440*/  LOP3.LUT R9, R9, 0x3, RZ, 0xc0, !PT ;  /* 0x0000000309097812 */ /* 0x000fe200078ec0ff */
[----:B-1----:R-:W-:Y:S01]  /*0450*/  UIADD3 UR4, UP0, UPT, UR4, 0x20, URZ ;  /* 0x0000002004047890 */ /* 0x002fe2000ff1e0ff */
[----:B------:R-:W-:Y:S01]  /*0460*/  MOV R10, RZ ;  /* 0x000000ff000a7202 */ /* 0x000fe20000000f00 */
[----:B------:R-:W-:Y:S02]  /*0470*/  IMAD.MOV R11, RZ, RZ, -R8 ;  /* 0x000000ffff0b7224 */ /* 0x000fe400078e0a08 */
[----:B------:R-:W-:-:S12]  /*0480*/  UIADD3.X UR5, UPT, UPT, URZ, UR5, URZ, UP0, !UPT ;  /* 0x00000005ff057290 */ /* 0x000fd800087fe4ff */
.L_x_6:
[----:B------:R-:W0:Y:S01]  /*0490*/  LDCU UR8, c[0x0][0x398] ;  /* 0x00007300ff0877ac */ /* 0x000e220008000800 */
[----:B------:R-:W-:Y:S01]  /*04a0*/  MOV R17, RZ ;  /* 0x000000ff00117202 */ /* 0x000fe20000000f00 */
[----:B0-----:R-:W-:Y:S02]  /*04b0*/  UISETP.GE.U32.AND UP0, UPT, UR8, 0x10, UPT ;  /* 0x000000100800788c */ /* 0x001fe4000bf06070 */
[----:B------:R-:W-:-:S07]  /*04c0*/  IMAD R16, R10, UR8, RZ ;  /* 0x000000080a107c24 */ /* 0x000fce000f8e02ff */
[----:B------:R-:W-:Y:S05]  /*04d0*/  BRA.U !UP0, `(.L_x_1) ;  /* 0x0000000108f07547 */ /* 0x000fea000b800000 */
[----:B------:R-:W-:Y:S01]  /*04e0*/  MOV R13, UR5 ;  /* 0x00000005000d7c02 */ /* 0x000fe20008000f00 */
[----:B------:R-:W-:Y:S02]  /*04f0*/  IMAD.U32 R12, RZ, RZ, UR4 ;  /* 0x00000004ff0c7e24 */ /* 0x000fe4000f8e00ff */
[----:B------:R-:W-:Y:S02]  /*0500*/  IMAD R4, R10, 0x60, R7 ;  /* 0x000000600a047824 */ /* 0x000fe400078e0207 */
[----:B------:R-:W-:-:S04]  /*0510*/  IMAD.WIDE.U32 R12, R16, 0x4, R12 ;  /* 0x00000004100c7825 */ /* 0x000fc800078e000c */
[----:B------:R-:W-:-:S07]  /*0520*/  IMAD.MOV.U32 R14, RZ, RZ, R11 ;  /* 0x000000ffff0e7224 */ /* 0x000fce00078e000b */
.L_x_2:
[----:B------:R-:W2:Y:S04]  /*0530*/  LDG.E R24, desc[UR6][R12.64+-0x20] ;  /* 0xffffe0060c187981 */ /* 0x000ea8000c1e1900 */
[----:B------:R-:W3:Y:S04]  /*0540*/  LDG.E R25, desc[UR6][R12.64+-0x1c] ;  /* 0xffffe4060c197981 */ /* 0x000ee8000c1e1900 */
[----:B------:R-:W4:Y:S04]  /*0550*/  LDG.E R20, desc[UR6][R12.64+-0x18] ;  /* 0xffffe8060c147981 */ /* 0x000f28000c1e1900 */
[----:B------:R-:W5:Y:S04]  /*0560*/  LDG.E R21, desc[UR6][R12.64+-0x14] ;  /* 0xffffec060c157981 */ /* 0x000f68000c1e1900 */
[----:B------:R-:W5:Y:S04]  /*0570*/  LDG.E R22, desc[UR6][R12.64+-0x10] ;  /* 0xfffff0060c167981 */ /* 0x000f68000c1e1900 */
[----:B------:R-:W5:Y:S04]  /*0580*/  LDG.E R19, desc[UR6][R12.64+-0xc] ;  /* 0xfffff4060c137981 */ /* 0x000f68000c1e1900 */
[----:B------:R-:W5:Y:S04]  /*0590*/  LDG.E R17, desc[UR6][R12.64+-0x8] ;  /* 0xfffff8060c117981 */ /* 0x000f68000c1e1900 */
[----:B------:R-:W2:Y:S04]  /*05a0*/  LDS R23, [R4+-0x20] ;  /* 0xffffe00004177984 */ /* 0x000ea80000000800 */
[----:B------:R-:W3:Y:S04]  /*05b0*/  LDS R26, [R4+-0x1c] ;  /* 0xffffe400041a7984 */ /* 0x000ee80000000800 */
[----:B------:R-:W5:Y:S04]  /*05c0*/  LDG.E R15, desc[UR6][R12.64+-0x4] ;  /* 0xfffffc060c0f7981 */ /* 0x000f68000c1e1900 */
[----:B------:R-:W-:Y:S01]  /*05d0*/  LDS R27, [R4+-0x14] ;  /* 0xffffec00041b7984 */ /* 0x000fe20000000800 */
[----:B--2---:R-:W-:-:S03]  /*05e0*/  FFMA R23, R23, R24, R18 ;  /* 0x0000001817177223 */ /* 0x004fc60000000012 */
[----:B------:R-:W4:Y:S01]  /*05f0*/  LDS R24, [R4+-0x18] ;  /* 0xffffe80004187984 */ /* 0x000f220000000800 */
[----:B---3--:R-:W-:-:S03]  /*0600*/  FFMA R25, R26, R25, R23 ;  /* 0x000000191a197223 */ /* 0x008fc60000000017 */
[----:B------:R-:W2:Y:S04]  /*0610*/  LDG.E R18, desc[UR6][R12.64] ;  /* 0x000000060c127981 */ /* 0x000ea8000c1e1900 */
[----:B------:R-:W0:Y:S01]  /*0620*/  LDS R23, [R4+-0x10] ;  /* 0xfffff00004177984 */ /* 0x000e220000000800 */
[----:B----4-:R-:W-:-:S03]  /*0630*/  FFMA R26, R24, R20, R25 ;  /* 0x00000014181a7223 */ /* 0x010fc60000000019 */
[----:B------:R-:W3:Y:S01]  /*0640*/  LDG.E R20, desc[UR6][R12.64+0x4] ;  /* 0x000004060c147981 */ /* 0x000ee2000c1e1900 */
[----:B-----5:R-:W-:-:S03]  /*0650*/  FFMA R28, R27, R21, R26 ;  /* 0x000000151b1c7223 */ /* 0x020fc6000000001a */
[----:B------:R-:W1:Y:S04]  /*0660*/  LDS R24, [R4+-0xc] ;  /* 0xfffff40004187984 */ /* 0x000e680000000800 */
[----:B------:R-:W4:Y:S01]  /*0670*/  LDG.E R21, desc[UR6][R12.64+0x8] ;  /* 0x000008060c157981 */ /* 0x000f22000c1e1900 */
[----:B0-----:R-:W-:-:S03]  /*0680*/  FFMA R25, R23, R22, R28 ;  /* 0x0000001617197223 */ /* 0x001fc6000000001c */
[----:B------:R-:W0:Y:S04]  /*0690*/  LDS R26, [R4+-0x8] ;  /* 0xfffff800041a7984 */ /* 0x000e280000000800 */
[----:B------:R-:W5:Y:S04]  /*06a0*/  LDG.E R22, desc[UR6][R12.64+0xc] ;  /* 0x00000c060c167981 */ /* 0x000f68000c1e1900 */
[----:B------:R-:W5:Y:S04]  /*06b0*/  LDG.E R23, desc[UR6][R12.64+0x10] ;  /* 0x000010060c177981 */ /* 0x000f68000c1e1900 */
[----:B------:R-:W-:Y:S04]  /*06c0*/  LDS R28, [R4+0x4] ;  /* 0x00000400041c7984 */ /* 0x000fe80000000800 */
[----:B------:R-:W-:Y:S01]  /*06d0*/  LDS R27, [R4+0x8] ;  /* 0x00000800041b7984 */ /* 0x000fe20000000800 */
[----:B-1----:R-:W-:-:S03]  /*06e0*/  FFMA R25, R24, R19, R25 ;  /* 0x0000001318197223 */ /* 0x002fc60000000019 */
[----:B------:R-:W5:Y:S04]  /*06f0*/  LDG.E R24, desc[UR6][R12.64+0x14] ;  /* 0x000014060c187981 */ /* 0x000f68000c1e1900 */
[----:B------:R-:W5:Y:S01]  /*0700*/  LDG.E R19, desc[UR6][R12.64+0x18] ;  /* 0x000018060c137981 */ /* 0x000f62000c1e1900 */
[----:B0-----:R-:W-:-:S03]  /*0710*/  FFMA R26, R26, R17, R25 ;  /* 0x000000111a1a7223 */ /* 0x001fc60000000019 */
[----:B------:R0:W5:Y:S01]  /*0720*/  LDG.E R17, desc[UR6][R12.64+0x1c] ;  /* 0x00001c060c117981 */ /* 0x000162000c1e1900 */
[----:B------:R-:W-:-:S03]  /*0730*/  IADD3 R14, PT, PT, R14, 0x10, RZ ;  /* 0x000000100e0e7810 */ /* 0x000fc60007ffe0ff */
[----:B------:R-:W1:Y:S01]  /*0740*/  LDS R25, [R4+-0x4] ;  /* 0xfffffc0004197984 */ /* 0x000e620000000800 */
[----:B------:R-:W-:Y:S02]  /*0750*/  ISETP.NE.AND P3, PT, R14, RZ, PT ;  /* 0x000000ff0e00720c */ /* 0x000fe40003f65270 */
[----:B0-----:R-:W-:-:S05]  /*0760*/  IADD3 R12, P4, PT, R12, 0x40, RZ ;  /* 0x000000400c0c7810 */ /* 0x001fca0007f9e0ff */
[----:B------:R-:W-:Y:S02]  /*0770*/  IMAD.X R13, RZ, RZ, R13, P4 ;  /* 0x000000ffff0d7224 */ /* 0x000fe400020e060d */
[----:B-1----:R-:W-:Y:S02]  /*0780*/  FFMA R15, R25, R15, R26 ;  /* 0x0000000f190f7223 */ /* 0x002fe4000000001a */
[----:B------:R-:W2:Y:S02]  /*0790*/  LDS R26, [R4] ;  /* 0x00000000041a7984 */ /* 0x000ea40000000800 */
[----:B--2---:R-:W-:Y:S02]  /*07a0*/  FFMA R25, R26, R18, R15 ;  /* 0x000000121a197223 */ /* 0x004fe4000000000f */
[----:B------:R-:W5:Y:S04]  /*07b0*/  LDS R15, [R4+0xc] ;  /* 0x00000c00040f7984 */ /* 0x000f680000000800 */
[----:B------:R-:W0:Y:S04]  /*07c0*/  LDS R18, [R4+0x10] ;  /* 0x0000100004127984 */ /* 0x000e280000000800 */
[----:B------:R-:W-:Y:S01]  /*07d0*/  LDS R26, [R4+0x18] ;  /* 0x00001800041a7984 */ /* 0x000fe20000000800 */
[----:B---3--:R-:W-:-:S03]  /*07e0*/  FFMA R20, R28, R20, R25 ;  /* 0x000000141c147223 */ /* 0x008fc60000000019 */
[----:B------:R-:W1:Y:S01]  /*07f0*/  LDS R25, [R4+0x14] ;  /* 0x0000140004197984 */ /* 0x000e620000000800 */
[----:B----4-:R-:W-:-:S03]  /*0800*/  FFMA R28, R27, R21, R20 ;  /* 0x000000151b1c7223 */ /* 0x010fc60000000014 */
[----:B------:R2:W3:Y:S01]  /*0810*/  LDS R20, [R4+0x1c] ;  /* 0x00001c0004147984 */ /* 0x0004e20000000800 */
[----:B-----5:R-:W-:Y:S01]  /*0820*/  FFMA R15, R15, R22, R28 ;  /* 0x000000160f0f7223 */ /* 0x020fe2000000001c */
[----:B--2---:R-:W-:-:S03]  /*0830*/  IADD3 R4, PT, PT, R4, 0x40, RZ ;  /* 0x0000004004047810 */ /* 0x004fc60007ffe0ff */
[----:B0-----:R-:W-:-:S04]  /*0840*/  FFMA R18, R18, R23, R15 ;  /* 0x0000001712127223 */ /* 0x001fc8000000000f */
[----:B-1----:R-:W-:-:S04]  /*0850*/  FFMA R25, R25, R24, R18 ;  /* 0x0000001819197223 */ /* 0x002fc80000000012 */
[----:B------:R-:W-:-:S04]  /*0860*/  FFMA R19, R26, R19, R25 ;  /* 0x000000131a137223 */ /* 0x000fc80000000019 */
[----:B---3--:R-:W-:Y:S01]  /*0870*/  FFMA R18, R20, R17, R19 ;  /* 0x0000001114127223 */ /* 0x008fe20000000013 */
[----:B------:R-:W-:Y:S06]  /*0880*/  @P3 BRA `(.L_x_2) ;  /* 0xfffffffc00283947 */ /* 0x000fec000383ffff */
[----:B------:R-:W-:-:S07]  /*0890*/  IMAD.MOV.U32 R17, RZ, RZ, R8 ;  /* 0x000000ffff117224 */ /* 0x000fce00078e0008 */
.L_x_1:
[----:B------:R-:W-:-:S13]  /*08a0*/  ISETP.NE.AND P3, PT, R5, RZ, PT ;  /* 0x000000ff0500720c */ /* 0x000fda0003f65270 */
[----:B------:R-:W-:Y:S05]  /*08b0*/  @!P3 BRA `(.L_x_3) ;  /* 0x00000004005cb947 */ /* 0x000fea0003800000 */
[----:B------:R-:W-:Y:S01]  /*08c0*/  ISETP.NE.AND P3, PT, R6, RZ, PT ;  /* 0x000000ff0600720c */ /* 0x000fe20003f65270 */
[----:B------:R-:W-:Y:S01]  /*08d0*/  IMAD R4, R10, 0x60, R3 ;  /* 0x000000600a047824 */ /* 0x000fe200078e0203 */
[----:B------:R-:W-:Y:S11]  /*08e0*/  @!P2 BRA `(.L_x_4) ;  /* 0x00000000008ca947 */ /* 0x000ff60003800000 */
[----:B------:R-:W0:Y:S01]  /*08f0*/  LDC.64 R14, c[0x0][0x390] ;  /* 0x0000e400ff0e7b82 */ /* 0x000e220000000a00 */
[CC--:B------:R-:W-:Y:S02]  /*0900*/  IADD3 R13, PT, PT, R16.reuse, R17.reuse, RZ ;  /* 0x00000011100d7210 */ /* 0x0c0fe40007ffe0ff */
[----:B------:R-:W-:-:S03]  /*0910*/  IADD3 R19, P4, PT, R16, R17, RZ ;  /* 0x0000001110137210 */ /* 0x000fc60007f9e0ff */
[----:B0-----:R-:W-:Y:S02]  /*0920*/  IMAD.WIDE.U32 R14, R13, 0x4, R14 ;  /* 0x000000040d0e7825 */ /* 0x001fe400078e000e */
[----:B------:R-:W0:Y:S02]  /*0930*/  LDC.64 R12, c[0x0][0x390] ;  /* 0x0000e400ff0c7b82 */ /* 0x000e240000000a00 */
[----:B------:R-:W-:Y:S02]  /*0940*/  IMAD.X R20, RZ, RZ, RZ, P4 ;  /* 0x000000ffff147224 */ /* 0x000fe400020e06ff */
[----:B------:R-:W2:Y:S01]  /*0950*/  LDG.E R15, desc[UR6][R14.64] ;  /* 0x000000060e0f7981 */ /* 0x000ea2000c1e1900 */
[----:B0-----:R-:W-:-:S04]  /*0960*/  LEA R12, P4, R19, R12, 0x2 ;  /* 0x0000000c130c7211 */ /* 0x001fc800078810ff */
[----:B------:R-:W-:-:S05]  /*0970*/  LEA.HI.X R13, R19, R13, R20, 0x2, P4 ;  /* 0x0000000d130d7211 */ /* 0x000fca00020f1414 */
[----:B------:R-:W3:Y:S04]  /*0980*/  LDG.E R24, desc[UR6][R12.64+0x4] ;  /* 0x000004060c187981 */ /* 0x000ee8000c1e1900 */
[----:B------:R-:W4:Y:S04]  /*0990*/  LDG.E R22, desc[UR6][R12.64+0x8] ;  /* 0x000008060c167981 */ /* 0x000f28000c1e1900 */
[----:B------:R-:W5:Y:S04]  /*09a0*/  LDG.E R19, desc[UR6][R12.64+0xc] ;  /* 0x00000c060c137981 */ /* 0x000f68000c1e1900 */
[----:B------:R-:W5:Y:S04]  /*09b0*/  LDG.E R23, desc[UR6][R12.64+0x10] ;  /* 0x000010060c177981 */ /* 0x000f68000c1e1900 */
[----:B------:R-:W5:Y:S04]  /*09c0*/  LDG.E R21, desc[UR6][R12.64+0x14] ;  /* 0x000014060c157981 */ /* 0x000f68000c1e1900 */
[----:B------:R-:W5:Y:S04]  /*09d0*/  LDG.E R20, desc[UR6][R12.64+0x18] ;  /* 0x000018060c147981 */ /* 0x000f68000c1e1900 */
[----:B------:R0:W5:Y:S01]  /*09e0*/  LDG.E R14, desc[UR6][R12.64+0x1c] ;  /* 0x00001c060c0e7981 */ /* 0x000162000c1e1900 */
[----:B------:R-:W-:-:S02]  /*09f0*/  IADD3 R25, PT, PT, R17, R0, RZ ;  /* 0x0000000011197210 */ /* 0x000fc40007ffe0ff */
[----:B------:R-:W-:-:S03]  /*0a00*/  IADD3 R17, PT, PT, R17, 0x8, RZ ;  /* 0x0000000811117810 */ /* 0x000fc60007ffe0ff */
[----:B------:R-:W-:-:S05]  /*0a10*/  IMAD R25, R25, 0x4, R4 ;  /* 0x0000000419197824 */ /* 0x000fca00078e0204 */
[----:B------:R-:W2:Y:S04]  /*0a20*/  LDS R27, [R25] ;  /* 0x00000000191b7984 */ /* 0x000ea80000000800 */
[----:B------:R-:W3:Y:S04]  /*0a30*/  LDS R26, [R25+0x4] ;  /* 0x00000400191a7984 */ /* 0x000ee80000000800 */
[----:B------:R-:W4:Y:S04]  /*0a40*/  LDS R28, [R25+0x8] ;  /* 0x00000800191c7984 */ /* 0x000f280000000800 */
[----:B0-----:R-:W-:Y:S01]  /*0a50*/  LDS R12, [R25+0x18] ;  /* 0x00001800190c7984 */ /* 0x001fe20000000800 */
[----:B--2---:R-:W-:-:S03]  /*0a60*/  FFMA R15, R27, R15, R18 ;  /* 0x0000000f1b0f7223 */ /* 0x004fc60000000012 */
[----:B------:R-:W5:Y:S04]  /*0a70*/  LDS R18, [R25+0xc] ;  /* 0x00000c0019127984 */ /* 0x000f680000000800 */
[----:B------:R-:W0:Y:S01]  /*0a80*/  LDS R27, [R25+0x10] ;  /* 0x00001000191b7984 */ /* 0x000e220000000800 */
[----:B---3--:R-:W-:-:S03]  /*0a90*/  FFMA R15, R26, R24, R15 ;  /* 0x000000181a0f7223 */ /* 0x008fc6000000000f */
[----:B------:R-:W1:Y:S01]  /*0aa0*/  LDS R24, [R25+0x14] ;  /* 0x0000140019187984 */ /* 0x000e620000000800 */
[----:B----4-:R-:W-:-:S03]  /*0ab0*/  FFMA R15, R28, R22, R15 ;  /* 0x000000161c0f7223 */ /* 0x010fc6000000000f */
[----:B------:R-:W2:Y:S01]  /*0ac0*/  LDS R22, [R25+0x1c] ;  /* 0x00001c0019167984 */ /* 0x000ea20000000800 */
[----:B-----5:R-:W-:-:S04]  /*0ad0*/  FFMA R18, R18, R19, R15 ;  /* 0x0000001312127223 */ /* 0x020fc8000000000f */
[----:B0-----:R-:W-:-:S04]  /*0ae0*/  FFMA R23, R27, R23, R18 ;  /* 0x000000171b177223 */ /* 0x001fc80000000012 */
[----:B-1----:R-:W-:-:S04]  /*0af0*/  FFMA R21, R24, R21, R23 ;  /* 0x0000001518157223 */ /* 0x002fc80000000017 */
[----:B------:R-:W-:-:S04]  /*0b00*/  FFMA R21, R12, R20, R21 ;  /* 0x000000140c157223 */ /* 0x000fc80000000015 */
[----:B--2---:R-:W-:-:S07]  /*0b10*/  FFMA R18, R22, R14, R21 ;  /* 0x0000000e16127223 */ /* 0x004fce0000000015 */
.L_x_4:
[----:B------:R-:W-:Y:S05]  /*0b20*/  @!P3 BRA `(.L_x_3) ;  /* 0x0000000000c0b947 */ /* 0x000fea0003800000 */
[----:B------:R-:W-:Y:S01]  /*0b30*/  ISETP.NE.AND P3, PT, R9, RZ, PT ;  /* 0x000000ff0900720c */ /* 0x000fe20003f65270 */
[----:B------:R-:W-:-:S12]  /*0b40*/  @!P1 BRA `(.L_x_5) ;  /* 0x00000000005c9947 */ /* 0x000fd80003800000 */
[----:B------:R-:W0:Y:S01]  /*0b50*/  LDC.64 R14, c[0x0][0x390] ;  /* 0x0000e400ff0e7b82 */ /* 0x000e220000000a00 */
[C---:B------:R-:W-:Y:S01]  /*0b60*/  IADD3 R20, P4, PT, R16.reuse, R17, RZ ;  /* 0x0000001110147210 */ /* 0x040fe20007f9e0ff */
[----:B------:R-:W-:-:S03]  /*0b70*/  IMAD.IADD R19, R16, 0x1, R17 ;  /* 0x0000000110137824 */ /* 0x000fc600078e0211 */
[----:B------:R-:W-:-:S03]  /*0b80*/  IADD3.X R21, PT, PT, RZ, RZ, RZ, P4, !PT ;  /* 0x000000ffff157210 */ /* 0x000fc600027fe4ff */
[----:B------:R-:W1:Y:S01]  /*0b90*/  LDC.64 R12, c[0x0][0x390] ;  /* 0x0000e400ff0c7b82 */ /* 0x000e620000000a00 */
[----:B0-----:R-:W-:-:S06]  /*0ba0*/  IMAD.WIDE.U32 R14, R19, 0x4, R14 ;  /* 0x00000004130e7825 */ /* 0x001fcc00078e000e */
[----:B------:R-:W2:Y:S01]  /*0bb0*/  LDG.E R14, desc[UR6][R14.64] ;  /* 0x000000060e0e7981 */ /* 0x000ea2000c1e1900 */
[----:B-1----:R-:W-:-:S04]  /*0bc0*/  LEA R12, P4, R20, R12, 0x2 ;  /* 0x0000000c140c7211 */ /* 0x002fc800078810ff */
[----:B------:R-:W-:-:S05]  /*0bd0*/  LEA.HI.X R13, R20, R13, R21, 0x2, P4 ;  /* 0x0000000d140d7211 */ /* 0x000fca00020f1415 */
[----:B------:R-:W3:Y:S04]  /*0be0*/  LDG.E R22, desc[UR6][R12.64+0x4] ;  /* 0x000004060c167981 */ /* 0x000ee8000c1e1900 */
[----:B------:R-:W4:Y:S04]  /*0bf0*/  LDG.E R24, desc[UR6][R12.64+0x8] ;  /* 0x000008060c187981 */ /* 0x000f28000c1e1900 */
[----:B------:R-:W5:Y:S01]  /*0c00*/  LDG.E R26, desc[UR6][R12.64+0xc] ;  /* 0x00000c060c1a7981 */ /* 0x000f62000c1e1900 */
[----:B------:R-:W-:-:S05]  /*0c10*/  IMAD.IADD R19, R17, 0x1, R0 ;  /* 0x0000000111137824 */ /* 0x000fca00078e0200 */
[----:B------:R-:W-:-:S05]  /*0c20*/  LEA R19, R19, R4, 0x2 ;  /* 0x0000000413137211 */ /* 0x000fca00078e10ff */
[----:B------:R-:W2:Y:S04]  /*0c30*/  LDS R21, [R19] ;  /* 0x0000000013157984 */ /* 0x000ea80000000800 */
[----:B------:R-:W3:Y:S04]  /*0c40*/  LDS R20, [R19+0x4] ;  /* 0x0000040013147984 */ /* 0x000ee80000000800 */
[----:B------:R-:W4:Y:S04]  /*0c50*/  LDS R23, [R19+0x8] ;  /* 0x0000080013177984 */ /* 0x000f280000000800 */
[----:B------:R-:W5:Y:S01]  /*0c60*/  LDS R25, [R19+0xc] ;  /* 0x00000c0013197984 */ /* 0x000f620000000800 */
[----:B------:R-:W-:-:S02]  /*0c70*/  VIADD R17, R17, 0x4 ;  /* 0x0000000411117836 */ /* 0x000fc40000000000 */
[----:B--2---:R-:W-:-:S04]  /*0c80*/  FFMA R21, R21, R14, R18 ;  /* 0x0000000e15157223 */ /* 0x004fc80000000012 */
[----:B---3--:R-:W-:-:S04]  /*0c90*/  FFMA R20, R20, R22, R21 ;  /* 0x0000001614147223 */ /* 0x008fc80000000015 */
[----:B----4-:R-:W-:-:S04]  /*0ca0*/  FFMA R20, R23, R24, R20 ;  /* 0x0000001817147223 */ /* 0x010fc80000000014 */
[----:B-----5:R-:W-:-:S07]  /*0cb0*/  FFMA R18, R25, R26, R20 ;  /* 0x0000001a19127223 */ /* 0x020fce0000000014 */
.L_x_5:
[----:B------:R-:W-:Y:S05]  /*0cc0*/  @!P3 BRA `(.L_x_3) ;  /* 0x000000000058b947 */ /* 0x000fea0003800000 */
[----:B------:R-:W0:Y:S01]  /*0cd0*/  LDC.64 R12, c[0x0][0x390] ;  /* 0x0000e400ff0c7b82 */ /* 0x000e220000000a00 */
[----:B------:R-:W-:-:S05]  /*0ce0*/  IADD3 R15, PT, PT, R16, R17, RZ ;  /* 0x00000011100f7210 */ /* 0x000fca0007ffe0ff */
[----:B0-----:R-:W-:-:S06]  /*0cf0*/  IMAD.WIDE.U32 R12, R15, 0x4, R12 ;  /* 0x000000040f0c7825 */ /* 0x001fcc00078e000c */
[----:B------:R-:W2:Y:S01]  /*0d00*/  LDG.E R12, desc[UR6][R12.64] ;  /* 0x000000060c0c7981 */ /* 0x000ea2000c1e1900 */
[----:B------:R-:W-:Y:S01]  /*0d10*/  IMAD.IADD R15, R0, 0x1, R17 ;  /* 0x00000001000f7824 */ /* 0x000fe200078e0211 */
[----:B------:R-:W-:-:S04]  /*0d20*/  ISETP.NE.AND P3, PT, R9, 0x1, PT ;  /* 0x000000010900780c */ /* 0x000fc80003f65270 */
[----:B------:R-:W-:-:S05]  /*0d30*/  LEA R19, R15, R4, 0x2 ;  /* 0x000000040f137211 */ /* 0x000fca00078e10ff */
[----:B------:R-:W2:Y:S02]  /*0d40*/  LDS R15, [R19] ;  /* 0x00000000130f7984 */ /* 0x000ea40000000800 */
[----:B--2---:R-:W-:Y:S02]  /*0d50*/  FFMA R18, R15, R12, R18 ;  /* 0x0000000c0f127223 */ /* 0x004fe40000000012 */
[----:B------:R-:W-:Y:S05]  /*0d60*/  @!P3 BRA `(.L_x_3) ;  /* 0x000000000030b947 */ /* 0x000fea0003800000 */
[----:B------:R-:W0:Y:S01]  /*0d70*/  LDC.64 R12, c[0x0][0x390] ;  /* 0x0000e400ff0c7b82 */ /* 0x000e220000000a00 */
[----:B------:R-:W-:Y:S01]  /*0d80*/  IADD3 R16, P3, PT, R16, R17, RZ ;  /* 0x0000001110107210 */ /* 0x000fe20007f7e0ff */
[----:B------:R-:W1:Y:S04]  /*0d90*/  LDS R15, [R19+0x4] ;  /* 0x00000400130f7984 */ /* 0x000e680000000800 */
[----:B------:R-:W-:Y:S01]  /*0da0*/  IMAD.X R4, RZ, RZ, RZ, P3 ;  /* 0x000000ffff047224 */ /* 0x000fe200018e06ff */
[----:B------:R-:W-:-:S13]  /*0db0*/  ISETP.NE.AND P3, PT, R9, 0x2, PT ;  /* 0x000000020900780c */ /* 0x000fda0003f65270 */
[----:B------:R-:W2:Y:S01]  /*0dc0*/  @P3 LDS R17, [R19+0x8] ;  /* 0x0000080013113984 */ /* 0x000ea20000000800 */
[----:B0-----:R-:W-:-:S04]  /*0dd0*/  LEA R12, P4, R16, R12, 0x2 ;  /* 0x0000000c100c7211 */ /* 0x001fc800078810ff */
[----:B------:R-:W-:-:S05]  /*0de0*/  LEA.HI.X R13, R16, R13, R4, 0x2, P4 ;  /* 0x0000000d100d7211 */ /* 0x000fca00020f1404 */
[----:B------:R-:W1:Y:S04]  /*0df0*/  LDG.E R4, desc[UR6][R12.64+0x4] ;  /* 0x000004060c047981 */ /* 0x000e68000c1e1900 */
[----:B------:R-:W2:Y:S01]  /*0e00*/  @P3 LDG.E R14, desc[UR6][R12.64+0x8] ;  /* 0x000008060c0e3981 */ /* 0x000ea2000c1e1900 */
[----:B-1----:R-:W-:-:S04]  /*0e10*/  FFMA R18, R15, R4, R18 ;  /* 0x000000040f127223 */ /* 0x002fc80000000012 */
[----:B--2---:R-:W-:-:S07]  /*0e20*/  @P3 FFMA R18, R17, R14, R18 ;  /* 0x0000000e11123223 */ /* 0x004fce0000000012 */
.L_x_3:
[----:B------:R-:W0:Y:S01]  /*0e30*/  LDCU UR8, c[0x0][0x39c] ;  /* 0x00007380ff0877ac */ /* 0x000e220008000800 */
[----:B------:R-:W-:-:S04]  /*0e40*/  IADD3 R10, PT, PT, R10, 0x1, RZ ;  /* 0x000000010a0a7810 */ /* 0x000fc80007ffe0ff */
[----:B0-----:R-:W-:-:S13]  /*0e50*/  ISETP.NE.AND P3, PT, R10, UR8, PT ;  /* 0x000000080a007c0c */ /* 0x001fda000bf65270 */
[----:B------:R-:W-:Y:S05]  /*0e60*/  @P3 BRA `(.L_x_6) ;  /* 0xfffffff400883947 */ /* 0x000fea000383ffff */
.L_x_0:
[----:B------:R-:W-:Y:S05]  /*0e70*/  @!P0 EXIT ;  /* 0x000000000000894d */ /* 0x000fea0003800000 */
[----:B------:R-:W1:Y:S01]  /*0e80*/  LDCU.64 UR4, c[0x0][0x380] ;  /* 0x00007000ff0477ac */ /* 0x000e620008000a00 */
[----:B------:R-:W2:Y:S01]  /*0e90*/  F2I.U32.TRUNC.NTZ R3, R18 ;  /* 0x0000001200037305 */ /* 0x000ea2000020f000 */
[----:B-1----:R-:W-:-:S04]  /*0ea0*/  IADD3 R4, P0, PT, R2, UR4, RZ ;  /* 0x0000000402047c10 */ /* 0x002fc8000ff1e0ff */
[----:B0-----:R-:W-:-:S05]  /*0eb0*/  LEA.HI.X.SX32 R5, R2, UR5, 0x1, P0 ;  /* 0x0000000502057c11 */ /* 0x001fca00080f0eff */
[----:B--2---:R-:W-:Y:S01]  /*0ec0*/  STG.E.U8 desc[UR6][R4.64], R3 ;  /* 0x0000000304007986 */ /* 0x004fe2000c101106 */
[----:B------:R-:W-:Y:S05]  /*0ed0*/  EXIT ;  /* 0x000000000000794d */ /* 0x000fea0003800000 */
.L_x_7:
[----:B------:R-:W-:-:S00]  /*0ee0*/  BRA `(.L_x_7) ;  /* 0xfffffffc00fc7947 */ /* 0x000fc0000383ffff */
[----:B------:R-:W-:-:S00]  /*0ef0*/  NOP ;  /* 0x0000000000007918 */ /* 0x000fc00000000000 */
        /* <DEDUP_REMOVED lines=8> */
.L_x_8:


//--------------------- .nv.shared._Z22gaussian_filter_kernelPhS_PKfiiii --------------------------
	.section	.nv.shared._Z22gaussian_filter_kernelPhS_PKfiiii,"aw",@nobits
	.sectionflags	@""
	.align	4
.nv.shared._Z22gaussian_filter_kernelPhS_PKfiiii:
	.zero		3328


//--------------------- .nv.shared.reserved.0     --------------------------
	.section	.nv.shared.reserved.0,"aw",@nobits
	.weak		__nv_reservedSMEM_offset_0_alias
	.size		__nv_reservedSMEM_offset_0_alias, 0, 64
	.other		__nv_reservedSMEM_offset_0_alias,@"STO_CUDA_RESERVED_SHARED STV_DEFAULT"
__nv_reservedSMEM_offset_0_alias:
	.zero		0
	.zero		64


//--------------------- .nv.constant0._Z22gaussian_filter_kernelPhS_PKfiiii --------------------------
	.section	.nv.constant0._Z22gaussian_filter_kernelPhS_PKfiiii,"a",@progbits
	.sectionflags	@""
	.align	4
.nv.constant0._Z22gaussian_filter_kernelPhS_PKfiiii:
	.zero		936


//--------------------- SYMBOLS --------------------------

	.type		.nv.reservedSmem.offset0,@object
	.size		.nv.reservedSmem.offset0,0x4
	.type		.nv.reservedSmem.cap,@object
	.size		.nv.reservedSmem.cap,0x4
